//
// Generated by NVIDIA NVVM Compiler
//
// Compiler Build ID: CL-36424714
// Cuda compilation tools, release 13.0, V13.0.88
// Based on NVVM 20.0.0
//

.version 9.0
.target sm_100
.address_size 64

	// .globl	_Z10add_kernelPiS_S_
.extern .func  (.param .b32 func_retval0) vprintf
(
	.param .b64 vprintf_param_0,
	.param .b64 vprintf_param_1
)
;
.global .align 1 .b8 $str[11] = {73, 110, 100, 101, 120, 58, 32, 37, 100, 10};

.visible .entry _Z10add_kernelPiS_S_(
	.param .u64 .ptr .align 1 _Z10add_kernelPiS_S__param_0,
	.param .u64 .ptr .align 1 _Z10add_kernelPiS_S__param_1,
	.param .u64 .ptr .align 1 _Z10add_kernelPiS_S__param_2
)
{
	.local .align 8 .b8 	__local_depot0[8];
	.reg .b64 	%SP;
	.reg .b64 	%SPL;
	.reg .pred 	%p<2>;
	.reg .b32 	%r<7>;
	.reg .b64 	%rd<15>;

	mov.u64 	%SPL, __local_depot0;
	cvta.local.u64 	%SP, %SPL;
	ld.param.u64 	%rd1, [_Z10add_kernelPiS_S__param_0];
	ld.param.u64 	%rd2, [_Z10add_kernelPiS_S__param_1];
	ld.param.u64 	%rd3, [_Z10add_kernelPiS_S__param_2];
	add.u64 	%rd4, %SP, 0;
	add.u64 	%rd5, %SPL, 0;
	mov.u32 	%r1, %ctaid.x;
	st.local.u32 	[%rd5], %r1;
	mov.u64 	%rd6, $str;
	cvta.global.u64 	%rd7, %rd6;
	{ // callseq 0, 0
	.param .b64 param0;
	st.param.b64 	[param0], %rd7;
	.param .b64 param1;
	st.param.b64 	[param1], %rd4;
	.param .b32 retval0;
	call.uni (retval0), 
	vprintf, 
	(
	param0, 
	param1
	);
	ld.param.b32 	%r2, [retval0];
	} // callseq 0
	setp.gt.u32 	%p1, %r1, 499999;
	@%p1 bra 	$L__BB0_2;
	cvta.to.global.u64 	%rd8, %rd1;
	cvta.to.global.u64 	%rd9, %rd2;
	cvta.to.global.u64 	%rd10, %rd3;
	mul.wide.u32 	%rd11, %r1, 4;
	add.s64 	%rd12, %rd8, %rd11;
	ld.global.u32 	%r4, [%rd12];
	add.s64 	%rd13, %rd9, %rd11;
	ld.global.u32 	%r5, [%rd13];
	add.s32 	%r6, %r5, %r4;
	add.s64 	%rd14, %rd10, %rd11;
	st.global.u32 	[%rd14], %r6;
$L__BB0_2:
	ret;

}


// ===== COMPILED SASS (sm_100) =====

	.target	sm_100

	.elftype	@"ET_EXEC"


//--------------------- .note.nv.tkinfo           --------------------------
	.section	.note.nv.tkinfo,"",@"SHT_NOTE"
	.sectionflags	@"SHF_NOTE_NV_TKINFO"
	.tkinfo
        /*0018*/ 	.word	0x00000002
        /*0030*/ 	.string	""
        /*0030*/ 	.string	"ptxas"
        /*0030*/ 	.string	"Cuda compilation tools, release 13.0, V13.0.88"
        /*0030*/ 	.string	"Build cuda_13.0.r13.0/compiler.36424714_0"
        /*0030*/ 	.string	"-arch sm_100 -m 64 "



//--------------------- .note.nv.cuinfo           --------------------------
	.section	.note.nv.cuinfo,"",@"SHT_NOTE"
	.sectionflags	@"SHF_NOTE_NV_CUINFO"
        /*0018*/ 	.short	0x0002
        /*001a*/ 	.short	0x0064
        /*001c*/ 	.short	0x0082
	.zero		2


//--------------------- .nv.info                  --------------------------
	.section	.nv.info,"",@"SHT_CUDA_INFO"
	.align	4


	//----- nvinfo : EIATTR_REGCOUNT
	.align		4
        /*0000*/ 	.byte	0x04, 0x2f
        /*0002*/ 	.short	(.L_2 - .L_1)
	.align		4
.L_1:
        /*0004*/ 	.word	index@(_Z10add_kernelPiS_S_)
        /*0008*/ 	.word	0x00000018


	//----- nvinfo : EIATTR_FRAME_SIZE
	.align		4
.L_2:
        /*000c*/ 	.byte	0x04, 0x11
        /*000e*/ 	.short	(.L_4 - .L_3)
	.align		4
.L_3:
        /*0010*/ 	.word	index@(_Z10add_kernelPiS_S_)
        /*0014*/ 	.word	0x00000008


	//----- nvinfo : EIATTR_MIN_STACK_SIZE
	.align		4
.L_4:
        /*0018*/ 	.byte	0x04, 0x12
        /*001a*/ 	.short	(.L_6 - .L_5)
	.align		4
.L_5:
        /*001c*/ 	.word	index@(_Z10add_kernelPiS_S_)
        /*0020*/ 	.word	0x00000008
.L_6:


//--------------------- .nv.compat                --------------------------
	.section	.nv.compat,"",@"SHT_CUDA_COMPAT_INFO"
	.align	4
        /*0000*/ 	.byte	0x02, 0x09, 0x00, 0x00, 0x02, 0x02, 0x01, 0x00, 0x02, 0x05, 0x05, 0x00, 0x03, 0x07, 0x01, 0x01
        /*0010*/ 	.byte	0x02, 0x03, 0x00, 0x00, 0x02, 0x06, 0x01, 0x00, 0x04, 0x0b, 0x08, 0x00, 0x09, 0x00, 0x00, 0x00
        /*0020*/ 	.byte	0x00, 0x00, 0x00, 0x00


//--------------------- .nv.info._Z10add_kernelPiS_S_ --------------------------
	.section	.nv.info._Z10add_kernelPiS_S_,"",@"SHT_CUDA_INFO"
	.sectionflags	@""
	.align	4


	//----- nvinfo : EIATTR_CUDA_API_VERSION
	.align		4
        /*0000*/ 	.byte	0x04, 0x37
        /*0002*/ 	.short	(.L_8 - .L_7)
.L_7:
        /*0004*/ 	.word	0x00000082


	//----- nvinfo : EIATTR_KPARAM_INFO
	.align		4
.L_8:
        /*0008*/ 	.byte	0x04, 0x17
        /*000a*/ 	.short	(.L_10 - .L_9)
.L_9:
        /*000c*/ 	.word	0x00000000
        /*0010*/ 	.short	0x0002
        /*0012*/ 	.short	0x0010
        /*0014*/ 	.byte	0x00, 0xf5, 0x21, 0x00


	//----- nvinfo : EIATTR_KPARAM_INFO
	.align		4
.L_10:
        /*0018*/ 	.byte	0x04, 0x17
        /*001a*/ 	.short	(.L_12 - .L_11)
.L_11:
        /*001c*/ 	.word	0x00000000
        /*0020*/ 	.short	0x0001
        /*0022*/ 	.short	0x0008
        /*0024*/ 	.byte	0x00, 0xf5, 0x21, 0x00


	//----- nvinfo : EIATTR_KPARAM_INFO
	.align		4
.L_12:
        /*0028*/ 	.byte	0x04, 0x17
        /*002a*/ 	.short	(.L_14 - .L_13)
.L_13:
        /*002c*/ 	.word	0x00000000
        /*0030*/ 	.short	0x0000
        /*0032*/ 	.short	0x0000
        /*0034*/ 	.byte	0x00, 0xf5, 0x21, 0x00


	//----- nvinfo : EIATTR_SPARSE_MMA_MASK
	.align		4
.L_14:
        /*0038*/ 	.byte	0x03, 0x50
        /*003a*/ 	.short	0x0000


	//----- nvinfo : EIATTR_MAXREG_COUNT
	.align		4
        /*003c*/ 	.byte	0x03, 0x1b
        /*003e*/ 	.short	0x00ff


	//----- nvinfo : EIATTR_EXTERNS
	.align		4
        /*0040*/ 	.byte	0x04, 0x0f
        /*0042*/ 	.short	(.L_16 - .L_15)


	//   ....[0]....
	.align		4
.L_15:
        /*0044*/ 	.word	index@(vprintf)


	//----- nvinfo : EIATTR_MERCURY_ISA_VERSION
	.align		4
.L_16:
        /*0048*/ 	.byte	0x03, 0x5f
        /*004a*/ 	.short	0x0101


	//----- nvinfo : EIATTR_VRC_CTA_INIT_COUNT
	.align		4
        /*004c*/ 	.byte	0x02, 0x4a
	.zero		1
	.zero		1


	//----- nvinfo : EIATTR_SYSCALL_OFFSETS
	.align		4
        /*0050*/ 	.byte	0x04, 0x46
        /*0052*/ 	.short	(.L_18 - .L_17)


	//   ....[0]....
.L_17:
        /*0054*/ 	.word	0x000000e0


	//----- nvinfo : EIATTR_EXIT_INSTR_OFFSETS
	.align		4
.L_18:
        /*0058*/ 	.byte	0x04, 0x1c
        /*005a*/ 	.short	(.L_20 - .L_19)


	//   ....[0]....
.L_19:
        /*005c*/ 	.word	0x00000100


	//   ....[1]....
        /*0060*/ 	.word	0x000001c0


	//----- nvinfo : EIATTR_CBANK_PARAM_SIZE
	.align		4
.L_20:
        /*0064*/ 	.byte	0x03, 0x19
        /*0066*/ 	.short	0x0018


	//----- nvinfo : EIATTR_PARAM_CBANK
	.align		4
        /*0068*/ 	.byte	0x04, 0x0a
        /*006a*/ 	.short	(.L_22 - .L_21)
	.align		4
.L_21:
        /*006c*/ 	.word	index@(.nv.constant0._Z10add_kernelPiS_S_)
        /*0070*/ 	.short	0x0380
        /*0072*/ 	.short	0x0018


	//----- nvinfo : EIATTR_SW_WAR
	.align		4
.L_22:
        /*0074*/ 	.byte	0x04, 0x36
        /*0076*/ 	.short	(.L_24 - .L_23)
.L_23:
        /*0078*/ 	.word	0x00000008
.L_24:


//--------------------- .nv.callgraph             --------------------------
	.section	.nv.callgraph,"",@"SHT_CUDA_CALLGRAPH"
	.align	4
	.sectionentsize	8
	.align		4
        /*0000*/ 	.word	0x00000000
	.align		4
        /*0004*/ 	.word	0xffffffff
	.align		4
        /*0008*/ 	.word	index@(_Z10add_kernelPiS_S_)
	.align		4
        /*000c*/ 	.word	index@(vprintf)
	.align		4
        /*0010*/ 	.word	0x00000000
	.align		4
        /*0014*/ 	.word	0xfffffffe
	.align		4
        /*0018*/ 	.word	0x00000000
	.align		4
        /*001c*/ 	.word	0xfffffffd
	.align		4
        /*0020*/ 	.word	0x00000000
	.align		4
        /*0024*/ 	.word	0xfffffffc


//--------------------- .nv.constant4             --------------------------
	.section	.nv.constant4,"a",@progbits
	.align	8
	.align		8
.nv.constant4:
        /*0000*/ 	.dword	vprintf
	.align		8
        /*0008*/ 	.dword	$str


//--------------------- .text._Z10add_kernelPiS_S_ --------------------------
	.section	.text._Z10add_kernelPiS_S_,"ax",@progbits
	.align	128
        .global         _Z10add_kernelPiS_S_
        .type           _Z10add_kernelPiS_S_,@function
        .size           _Z10add_kernelPiS_S_,(.L_x_2 - _Z10add_kernelPiS_S_)
        .other          _Z10add_kernelPiS_S_,@"STO_CUDA_ENTRY STV_DEFAULT"
_Z10add_kernelPiS_S_:
.text._Z10add_kernelPiS_S_:
[----:B------:R-:W0:Y:S01]  /*0000*/  LDC R1, c[0x0][0x37c] ;  /* 0x0000df00ff017b82 */ /* 0x000e220000000800 */
[----:B------:R-:W1:Y:S01]  /*0010*/  S2R R2, SR_CTAID.X ;  /* 0x0000000000027919 */ /* 0x000e620000002500 */
[----:B0-----:R-:W-:Y:S01]  /*0020*/  VIADD R1, R1, 0xfffffff8 ;  /* 0xfffffff801017836 */ /* 0x001fe20000000000 */
[----:B------:R-:W-:Y:S01]  /*0030*/  MOV R0, 0x0 ;  /* 0x0000000000007802 */ /* 0x000fe20000000f00 */
[----:B------:R-:W0:Y:S04]  /*0040*/  LDCU UR4, c[0x0][0x2f8] ;  /* 0x00005f00ff0477ac */ /* 0x000e280008000800 */
[----:B------:R2:W3:Y:S01]  /*0050*/  LDC.64 R8, c[0x4][R0] ;  /* 0x0100000000087b82 */ /* 0x0004e20000000a00 */
[----:B------:R-:W4:Y:S01]  /*0060*/  LDCU.64 UR6, c[0x4][0x8] ;  /* 0x01000100ff0677ac */ /* 0x000f220008000a00 */
[----:B------:R-:W5:Y:S01]  /*0070*/  LDCU UR5, c[0x0][0x2fc] ;  /* 0x00005f80ff0577ac */ /* 0x000f620008000800 */
[----:B0-----:R-:W-:-:S02]  /*0080*/  IADD3 R6, P0, PT, R1, UR4, RZ ;  /* 0x0000000401067c10 */ /* 0x001fc4000ff1e0ff */
[----:B----4-:R-:W-:Y:S01]  /*0090*/  MOV R4, UR6 ;  /* 0x0000000600047c02 */ /* 0x010fe20008000f00 */
[----:B------:R-:W-:Y:S01]  /*00a0*/  IMAD.U32 R5, RZ, RZ, UR7 ;  /* 0x00000007ff057e24 */ /* 0x000fe2000f8e00ff */
[----:B-----5:R-:W-:Y:S01]  /*00b0*/  IADD3.X R7, PT, PT, RZ, UR5, RZ, P0, !PT ;  /* 0x00000005ff077c10 */ /* 0x020fe200087fe4ff */
[----:B-1----:R2:W-:Y:S08]  /*00c0*/  STL [R1], R2 ;  /* 0x0000000201007387 */ /* 0x0025f00000100800 */
[----:B------:R-:W-:-:S07]  /*00d0*/  LEPC R20, `(.L_x_0) ;  /* 0x000000001014794e */ /* 0x000fce0000000000 */
[----:B--23--:R-:W-:Y:S05]  /*00e0*/  CALL.ABS.NOINC R8 ;  /* 0x0000000008007343 */ /* 0x00cfea0003c00000 */
.L_x_0:
[----:B------:R-:W-:-:S13]  /*00f0*/  ISETP.GT.U32.AND P0, PT, R2, 0x7a11f, PT ;  /* 0x0007a11f0200780c */ /* 0x000fda0003f04070 */
[----:B------:R-:W-:Y:S05]  /*0100*/  @P0 EXIT ;  /* 0x000000000000094d */ /* 0x000fea0003800000 */
[----:B------:R-:W0:Y:S01]  /*0110*/  LDC.64 R4, c[0x0][0x380] ;  /* 0x0000e000ff047b82 */ /* 0x000e220000000a00 */
[----:B------:R-:W1:Y:S07]  /*0120*/  LDCU.64 UR4, c[0x0][0x358] ;  /* 0x00006b00ff0477ac */ /* 0x000e6e0008000a00 */
[----:B------:R-:W2:Y:S08]  /*0130*/  LDC.64 R6, c[0x0][0x388] ;  /* 0x0000e200ff067b82 */ /* 0x000eb00000000a00 */
[----:B------:R-:W3:Y:S01]  /*0140*/  LDC.64 R8, c[0x0][0x390] ;  /* 0x0000e400ff087b82 */ /* 0x000ee20000000a00 */
[----:B0-----:R-:W-:-:S06]  /*0150*/  IMAD.WIDE.U32 R4, R2, 0x4, R4 ;  /* 0x0000000402047825 */ /* 0x001fcc00078e0004 */
[----:B-1----:R-:W4:Y:S01]  /*0160*/  LDG.E R4, desc[UR4][R4.64] ;  /* 0x0000000404047981 */ /* 0x002f22000c1e1900 */
[----:B--2---:R-:W-:-:S06]  /*0170*/  IMAD.WIDE.U32 R6, R2, 0x4, R6 ;  /* 0x0000000402067825 */ /* 0x004fcc00078e0006 */
[----:B------:R-:W4:Y:S01]  /*0180*/  LDG.E R7, desc[UR4][R6.64] ;  /* 0x0000000406077981 */ /* 0x000f22000c1e1900 */
[----:B---3--:R-:W-:-:S04]  /*0190*/  IMAD.WIDE.U32 R2, R2, 0x4, R8 ;  /* 0x0000000402027825 */ /* 0x008fc800078e0008 */
[----:B----4-:R-:W-:-:S05]  /*01a0*/  IMAD.IADD R9, R4, 0x1, R7 ;  /* 0x0000000104097824 */ /* 0x010fca00078e0207 */
[----:B------:R-:W-:Y:S01]  /*01b0*/  STG.E desc[UR4][R2.64], R9 ;  /* 0x0000000902007986 */ /* 0x000fe2000c101904 */
[----:B------:R-:W-:Y:S05]  /*01c0*/  EXIT ;  /* 0x000000000000794d */ /* 0x000fea0003800000 */
.L_x_1:
[----:B------:R-:W-:-:S00]  /*01d0*/  BRA `(.L_x_1) ;  /* 0xfffffffc00fc7947 */ /* 0x000fc0000383ffff */
[----:B------:R-:W-:-:S00]  /*01e0*/  NOP ;  /* 0x0000000000007918 */ /* 0x000fc00000000000 */
        /* <DEDUP_REMOVED lines=9> */
.L_x_2:


//--------------------- .nv.global.init           --------------------------
	.section	.nv.global.init,"aw",@progbits
.nv.global.init:
	.type		$str,@object
	.size		$str,(.L_0 - $str)
$str:
        /*0000*/ 	.byte	0x49, 0x6e, 0x64, 0x65, 0x78, 0x3a, 0x20, 0x25, 0x64, 0x0a, 0x00
.L_0:


//--------------------- .nv.shared.reserved.0     --------------------------
	.section	.nv.shared.reserved.0,"aw",@nobits
	.weak		__nv_reservedSMEM_offset_0_alias
	.size		__nv_reservedSMEM_offset_0_alias, 0, 64
	.other		__nv_reservedSMEM_offset_0_alias,@"STO_CUDA_RESERVED_SHARED STV_DEFAULT"
__nv_reservedSMEM_offset_0_alias:
	.zero		0
	.zero		64


//--------------------- .nv.constant0._Z10add_kernelPiS_S_ --------------------------
	.section	.nv.constant0._Z10add_kernelPiS_S_,"a",@progbits
	.sectionflags	@""
	.align	4
.nv.constant0._Z10add_kernelPiS_S_:
	.zero		920


//--------------------- SYMBOLS --------------------------

	.type		.nv.reservedSmem.offset0,@object
	.size		.nv.reservedSmem.offset0,0x4
	.type		vprintf,@function
